//
// Generated by NVIDIA NVVM Compiler
//
// Compiler Build ID: CL-36424714
// Cuda compilation tools, release 13.0, V13.0.88
// Based on NVVM 20.0.0
//

.version 9.0
.target sm_100
.address_size 64

	// .globl	_Z7reduce0PdS_
.extern .shared .align 16 .b8 sdata[];

.visible .entry _Z7reduce0PdS_(
	.param .u64 .ptr .align 1 _Z7reduce0PdS__param_0,
	.param .u64 .ptr .align 1 _Z7reduce0PdS__param_1
)
{
	.reg .pred 	%p<5>;
	.reg .b32 	%r<21>;
	.reg .b64 	%rd<9>;
	.reg .b64 	%fd<3>;

	ld.param.u64 	%rd2, [_Z7reduce0PdS__param_0];
	ld.param.u64 	%rd1, [_Z7reduce0PdS__param_1];
	cvta.to.global.u64 	%rd3, %rd2;
	mov.u32 	%r1, %tid.x;
	mov.u32 	%r2, %ctaid.x;
	mov.u32 	%r3, %ntid.x;
	mad.lo.s32 	%r7, %r2, %r3, %r1;
	mul.wide.u32 	%rd4, %r7, 8;
	add.s64 	%rd5, %rd3, %rd4;
	ld.global.f64 	%fd1, [%rd5];
	cvt.rzi.s32.f64 	%r8, %fd1;
	shl.b32 	%r9, %r1, 2;
	mov.u32 	%r10, sdata;
	add.s32 	%r4, %r10, %r9;
	st.shared.u32 	[%r4], %r8;
	bar.sync 	0;
	setp.lt.u32 	%p1, %r3, 2;
	@%p1 bra 	$L__BB0_5;
	mov.b32 	%r20, 1;
$L__BB0_2:
	shl.b32 	%r6, %r20, 1;
	add.s32 	%r12, %r6, -1;
	and.b32  	%r13, %r12, %r1;
	setp.ne.s32 	%p2, %r13, 0;
	@%p2 bra 	$L__BB0_4;
	shl.b32 	%r14, %r20, 2;
	add.s32 	%r15, %r4, %r14;
	ld.shared.u32 	%r16, [%r15];
	ld.shared.u32 	%r17, [%r4];
	add.s32 	%r18, %r17, %r16;
	st.shared.u32 	[%r4], %r18;
$L__BB0_4:
	bar.sync 	0;
	setp.lt.u32 	%p3, %r6, %r3;
	mov.u32 	%r20, %r6;
	@%p3 bra 	$L__BB0_2;
$L__BB0_5:
	setp.ne.s32 	%p4, %r1, 0;
	@%p4 bra 	$L__BB0_7;
	ld.shared.u32 	%r19, [sdata];
	cvt.rn.f64.s32 	%fd2, %r19;
	cvta.to.global.u64 	%rd6, %rd1;
	mul.wide.u32 	%rd7, %r2, 8;
	add.s64 	%rd8, %rd6, %rd7;
	st.global.f64 	[%rd8], %fd2;
$L__BB0_7:
	ret;

}
	// .globl	_Z13vectorProductPdS_S_i
.visible .entry _Z13vectorProductPdS_S_i(
	.param .u64 .ptr .align 1 _Z13vectorProductPdS_S_i_param_0,
	.param .u64 .ptr .align 1 _Z13vectorProductPdS_S_i_param_1,
	.param .u64 .ptr .align 1 _Z13vectorProductPdS_S_i_param_2,
	.param .u32 _Z13vectorProductPdS_S_i_param_3
)
{
	.reg .pred 	%p<2>;
	.reg .b32 	%r<6>;
	.reg .b64 	%rd<11>;
	.reg .b64 	%fd<4>;

	ld.param.u64 	%rd1, [_Z13vectorProductPdS_S_i_param_0];
	ld.param.u64 	%rd2, [_Z13vectorProductPdS_S_i_param_1];
	ld.param.u64 	%rd3, [_Z13vectorProductPdS_S_i_param_2];
	ld.param.u32 	%r2, [_Z13vectorProductPdS_S_i_param_3];
	mov.u32 	%r3, %ctaid.x;
	mov.u32 	%r4, %ntid.x;
	mov.u32 	%r5, %tid.x;
	mad.lo.s32 	%r1, %r3, %r4, %r5;
	setp.ge.s32 	%p1, %r1, %r2;
	@%p1 bra 	$L__BB1_2;
	cvta.to.global.u64 	%rd4, %rd1;
	cvta.to.global.u64 	%rd5, %rd2;
	cvta.to.global.u64 	%rd6, %rd3;
	mul.wide.s32 	%rd7, %r1, 8;
	add.s64 	%rd8, %rd4, %rd7;
	ld.global.f64 	%fd1, [%rd8];
	add.s64 	%rd9, %rd5, %rd7;
	ld.global.f64 	%fd2, [%rd9];
	mul.f64 	%fd3, %fd1, %fd2;
	add.s64 	%rd10, %rd6, %rd7;
	st.global.f64 	[%rd10], %fd3;
$L__BB1_2:
	ret;

}


// ===== COMPILED SASS (sm_100) =====

	.target	sm_100

	.elftype	@"ET_EXEC"


//--------------------- .note.nv.tkinfo           --------------------------
	.section	.note.nv.tkinfo,"",@"SHT_NOTE"
	.sectionflags	@"SHF_NOTE_NV_TKINFO"
	.tkinfo
        /*0018*/ 	.word	0x00000002
        /*0030*/ 	.string	""
        /*0030*/ 	.string	"ptxas"
        /*0030*/ 	.string	"Cuda compilation tools, release 13.0, V13.0.88"
        /*0030*/ 	.string	"Build cuda_13.0.r13.0/compiler.36424714_0"
        /*0030*/ 	.string	"-arch sm_100 -m 64 "



//--------------------- .note.nv.cuinfo           --------------------------
	.section	.note.nv.cuinfo,"",@"SHT_NOTE"
	.sectionflags	@"SHF_NOTE_NV_CUINFO"
        /*0018*/ 	.short	0x0002
        /*001a*/ 	.short	0x0064
        /*001c*/ 	.short	0x0082
	.zero		2


//--------------------- .nv.info                  --------------------------
	.section	.nv.info,"",@"SHT_CUDA_INFO"
	.align	4


	//----- nvinfo : EIATTR_REGCOUNT
	.align		4
        /*0000*/ 	.byte	0x04, 0x2f
        /*0002*/ 	.short	(.L_1 - .L_0)
	.align		4
.L_0:
        /*0004*/ 	.word	index@(_Z7reduce0PdS_)
        /*0008*/ 	.word	0x0000000b


	//----- nvinfo : EIATTR_FRAME_SIZE
	.align		4
.L_1:
        /*000c*/ 	.byte	0x04, 0x11
        /*000e*/ 	.short	(.L_3 - .L_2)
	.align		4
.L_2:
        /*0010*/ 	.word	index@(_Z7reduce0PdS_)
        /*0014*/ 	.word	0x00000000


	//----- nvinfo : EIATTR_REGCOUNT
	.align		4
.L_3:
        /*0018*/ 	.byte	0x04, 0x2f
        /*001a*/ 	.short	(.L_5 - .L_4)
	.align		4
.L_4:
        /*001c*/ 	.word	index@(_Z13vectorProductPdS_S_i)
        /*0020*/ 	.word	0x0000000e


	//----- nvinfo : EIATTR_FRAME_SIZE
	.align		4
.L_5:
        /*0024*/ 	.byte	0x04, 0x11
        /*0026*/ 	.short	(.L_7 - .L_6)
	.align		4
.L_6:
        /*0028*/ 	.word	index@(_Z13vectorProductPdS_S_i)
        /*002c*/ 	.word	0x00000000


	//----- nvinfo : EIATTR_MIN_STACK_SIZE
	.align		4
.L_7:
        /*0030*/ 	.byte	0x04, 0x12
        /*0032*/ 	.short	(.L_9 - .L_8)
	.align		4
.L_8:
        /*0034*/ 	.word	index@(_Z13vectorProductPdS_S_i)
        /*0038*/ 	.word	0x00000000


	//----- nvinfo : EIATTR_MIN_STACK_SIZE
	.align		4
.L_9:
        /*003c*/ 	.byte	0x04, 0x12
        /*003e*/ 	.short	(.L_11 - .L_10)
	.align		4
.L_10:
        /*0040*/ 	.word	index@(_Z7reduce0PdS_)
        /*0044*/ 	.word	0x00000000
.L_11:


//--------------------- .nv.compat                --------------------------
	.section	.nv.compat,"",@"SHT_CUDA_COMPAT_INFO"
	.align	4
        /*0000*/ 	.byte	0x02, 0x09, 0x00, 0x00, 0x02, 0x02, 0x01, 0x00, 0x02, 0x05, 0x05, 0x00, 0x03, 0x07, 0x01, 0x01
        /*0010*/ 	.byte	0x02, 0x03, 0x00, 0x00, 0x02, 0x06, 0x01, 0x00, 0x04, 0x0b, 0x08, 0x00, 0x01, 0x00, 0x00, 0x00
        /*0020*/ 	.byte	0x00, 0x00, 0x00, 0x00


//--------------------- .nv.info._Z13vectorProductPdS_S_i --------------------------
	.section	.nv.info._Z13vectorProductPdS_S_i,"",@"SHT_CUDA_INFO"
	.sectionflags	@""
	.align	4


	//----- nvinfo : EIATTR_CUDA_API_VERSION
	.align		4
        /*0000*/ 	.byte	0x04, 0x37
        /*0002*/ 	.short	(.L_13 - .L_12)
.L_12:
        /*0004*/ 	.word	0x00000082


	//----- nvinfo : EIATTR_KPARAM_INFO
	.align		4
.L_13:
        /*0008*/ 	.byte	0x04, 0x17
        /*000a*/ 	.short	(.L_15 - .L_14)
.L_14:
        /*000c*/ 	.word	0x00000000
        /*0010*/ 	.short	0x0003
        /*0012*/ 	.short	0x0018
        /*0014*/ 	.byte	0x00, 0xf0, 0x11, 0x00


	//----- nvinfo : EIATTR_KPARAM_INFO
	.align		4
.L_15:
        /*0018*/ 	.byte	0x04, 0x17
        /*001a*/ 	.short	(.L_17 - .L_16)
.L_16:
        /*001c*/ 	.word	0x00000000
        /*0020*/ 	.short	0x0002
        /*0022*/ 	.short	0x0010
        /*0024*/ 	.byte	0x00, 0xf5, 0x21, 0x00


	//----- nvinfo : EIATTR_KPARAM_INFO
	.align		4
.L_17:
        /*0028*/ 	.byte	0x04, 0x17
        /*002a*/ 	.short	(.L_19 - .L_18)
.L_18:
        /*002c*/ 	.word	0x00000000
        /*0030*/ 	.short	0x0001
        /*0032*/ 	.short	0x0008
        /*0034*/ 	.byte	0x00, 0xf5, 0x21, 0x00


	//----- nvinfo : EIATTR_KPARAM_INFO
	.align		4
.L_19:
        /*0038*/ 	.byte	0x04, 0x17
        /*003a*/ 	.short	(.L_21 - .L_20)
.L_20:
        /*003c*/ 	.word	0x00000000
        /*0040*/ 	.short	0x0000
        /*0042*/ 	.short	0x0000
        /*0044*/ 	.byte	0x00, 0xf5, 0x21, 0x00


	//----- nvinfo : EIATTR_SPARSE_MMA_MASK
	.align		4
.L_21:
        /*0048*/ 	.byte	0x03, 0x50
        /*004a*/ 	.short	0x0000


	//----- nvinfo : EIATTR_MAXREG_COUNT
	.align		4
        /*004c*/ 	.byte	0x03, 0x1b
        /*004e*/ 	.short	0x00ff


	//----- nvinfo : EIATTR_MERCURY_ISA_VERSION
	.align		4
        /*0050*/ 	.byte	0x03, 0x5f
        /*0052*/ 	.short	0x0101


	//----- nvinfo : EIATTR_VRC_CTA_INIT_COUNT
	.align		4
        /*0054*/ 	.byte	0x02, 0x4a
	.zero		1
	.zero		1


	//----- nvinfo : EIATTR_EXIT_INSTR_OFFSETS
	.align		4
        /*0058*/ 	.byte	0x04, 0x1c
        /*005a*/ 	.short	(.L_23 - .L_22)


	//   ....[0]....
.L_22:
        /*005c*/ 	.word	0x00000070


	//   ....[1]....
        /*0060*/ 	.word	0x00000130


	//----- nvinfo : EIATTR_CBANK_PARAM_SIZE
	.align		4
.L_23:
        /*0064*/ 	.byte	0x03, 0x19
        /*0066*/ 	.short	0x001c


	//----- nvinfo : EIATTR_PARAM_CBANK
	.align		4
        /*0068*/ 	.byte	0x04, 0x0a
        /*006a*/ 	.short	(.L_25 - .L_24)
	.align		4
.L_24:
        /*006c*/ 	.word	index@(.nv.constant0._Z13vectorProductPdS_S_i)
        /*0070*/ 	.short	0x0380
        /*0072*/ 	.short	0x001c


	//----- nvinfo : EIATTR_SW_WAR
	.align		4
.L_25:
        /*0074*/ 	.byte	0x04, 0x36
        /*0076*/ 	.short	(.L_27 - .L_26)
.L_26:
        /*0078*/ 	.word	0x00000008
.L_27:


//--------------------- .nv.info._Z7reduce0PdS_   --------------------------
	.section	.nv.info._Z7reduce0PdS_,"",@"SHT_CUDA_INFO"
	.sectionflags	@""
	.align	4


	//----- nvinfo : EIATTR_CUDA_API_VERSION
	.align		4
        /*0000*/ 	.byte	0x04, 0x37
        /*0002*/ 	.short	(.L_29 - .L_28)
.L_28:
        /*0004*/ 	.word	0x00000082


	//----- nvinfo : EIATTR_KPARAM_INFO
	.align		4
.L_29:
        /*0008*/ 	.byte	0x04, 0x17
        /*000a*/ 	.short	(.L_31 - .L_30)
.L_30:
        /*000c*/ 	.word	0x00000000
        /*0010*/ 	.short	0x0001
        /*0012*/ 	.short	0x0008
        /*0014*/ 	.byte	0x00, 0xf5, 0x21, 0x00


	//----- nvinfo : EIATTR_KPARAM_INFO
	.align		4
.L_31:
        /*0018*/ 	.byte	0x04, 0x17
        /*001a*/ 	.short	(.L_33 - .L_32)
.L_32:
        /*001c*/ 	.word	0x00000000
        /*0020*/ 	.short	0x0000
        /*0022*/ 	.short	0x0000
        /*0024*/ 	.byte	0x00, 0xf5, 0x21, 0x00


	//----- nvinfo : EIATTR_SPARSE_MMA_MASK
	.align		4
.L_33:
        /*0028*/ 	.byte	0x03, 0x50
        /*002a*/ 	.short	0x0000


	//----- nvinfo : EIATTR_MAXREG_COUNT
	.align		4
        /*002c*/ 	.byte	0x03, 0x1b
        /*002e*/ 	.short	0x00ff


	//----- nvinfo : EIATTR_NUM_BARRIERS
	.align		4
        /*0030*/ 	.byte	0x02, 0x4c
        /*0032*/ 	.byte	0x01
	.zero		1


	//----- nvinfo : EIATTR_MERCURY_ISA_VERSION
	.align		4
        /*0034*/ 	.byte	0x03, 0x5f
        /*0036*/ 	.short	0x0101


	//----- nvinfo : EIATTR_VRC_CTA_INIT_COUNT
	.align		4
        /*0038*/ 	.byte	0x02, 0x4a
	.zero		1
	.zero		1


	//----- nvinfo : EIATTR_EXIT_INSTR_OFFSETS
	.align		4
        /*003c*/ 	.byte	0x04, 0x1c
        /*003e*/ 	.short	(.L_35 - .L_34)


	//   ....[0]....
.L_34:
        /*0040*/ 	.word	0x00000200


	//   ....[1]....
        /*0044*/ 	.word	0x00000290


	//----- nvinfo : EIATTR_CBANK_PARAM_SIZE
	.align		4
.L_35:
        /*0048*/ 	.byte	0x03, 0x19
        /*004a*/ 	.short	0x0010


	//----- nvinfo : EIATTR_PARAM_CBANK
	.align		4
        /*004c*/ 	.byte	0x04, 0x0a
        /*004e*/ 	.short	(.L_37 - .L_36)
	.align		4
.L_36:
        /*0050*/ 	.word	index@(.nv.constant0._Z7reduce0PdS_)
        /*0054*/ 	.short	0x0380
        /*0056*/ 	.short	0x0010


	//----- nvinfo : EIATTR_SW_WAR
	.align		4
.L_37:
        /*0058*/ 	.byte	0x04, 0x36
        /*005a*/ 	.short	(.L_39 - .L_38)
.L_38:
        /*005c*/ 	.word	0x00000008
.L_39:


//--------------------- .nv.callgraph             --------------------------
	.section	.nv.callgraph,"",@"SHT_CUDA_CALLGRAPH"
	.align	4
	.sectionentsize	8
	.align		4
        /*0000*/ 	.word	0x00000000
	.align		4
        /*0004*/ 	.word	0xffffffff
	.align		4
        /*0008*/ 	.word	0x00000000
	.align		4
        /*000c*/ 	.word	0xfffffffe
	.align		4
        /*0010*/ 	.word	0x00000000
	.align		4
        /*0014*/ 	.word	0xfffffffd
	.align		4
        /*0018*/ 	.word	0x00000000
	.align		4
        /*001c*/ 	.word	0xfffffffc


//--------------------- .text._Z13vectorProductPdS_S_i --------------------------
	.section	.text._Z13vectorProductPdS_S_i,"ax",@progbits
	.align	128
        .global         _Z13vectorProductPdS_S_i
        .type           _Z13vectorProductPdS_S_i,@function
        .size           _Z13vectorProductPdS_S_i,(.L_x_4 - _Z13vectorProductPdS_S_i)
        .other          _Z13vectorProductPdS_S_i,@"STO_CUDA_ENTRY STV_DEFAULT"
_Z13vectorProductPdS_S_i:
.text._Z13vectorProductPdS_S_i:
[----:B------:R-:W-:Y:S01]  /*0000*/  LDC R1, c[0x0][0x37c] ;  /* 0x0000df00ff017b82 */ /* 0x000fe20000000800 */
[----:B------:R-:W0:Y:S07]  /*0010*/  S2R R0, SR_TID.X ;  /* 0x0000000000007919 */ /* 0x000e2e0000002100 */
[----:B------:R-:W0:Y:S01]  /*0020*/  S2UR UR4, SR_CTAID.X ;  /* 0x00000000000479c3 */ /* 0x000e220000002500 */
[----:B------:R-:W1:Y:S07]  /*0030*/  LDCU UR5, c[0x0][0x398] ;  /* 0x00007300ff0577ac */ /* 0x000e6e0008000800 */
[----:B------:R-:W0:Y:S02]  /*0040*/  LDC R11, c[0x0][0x360] ;  /* 0x0000d800ff0b7b82 */ /* 0x000e240000000800 */
[----:B0-----:R-:W-:-:S05]  /*0050*/  IMAD R11, R11, UR4, R0 ;  /* 0x000000040b0b7c24 */ /* 0x001fca000f8e0200 */
[----:B-1----:R-:W-:-:S13]  /*0060*/  ISETP.GE.AND P0, PT, R11, UR5, PT ;  /* 0x000000050b007c0c */ /* 0x002fda000bf06270 */
[----:B------:R-:W-:Y:S05]  /*0070*/  @P0 EXIT ;  /* 0x000000000000094d */ /* 0x000fea0003800000 */
[----:B------:R-:W0:Y:S01]  /*0080*/  LDC.64 R2, c[0x0][0x380] ;  /* 0x0000e000ff027b82 */ /* 0x000e220000000a00 */
[----:B------:R-:W1:Y:S07]  /*0090*/  LDCU.64 UR4, c[0x0][0x358] ;  /* 0x00006b00ff0477ac */ /* 0x000e6e0008000a00 */
[----:B------:R-:W2:Y:S08]  /*00a0*/  LDC.64 R4, c[0x0][0x388] ;  /* 0x0000e200ff047b82 */ /* 0x000eb00000000a00 */
[----:B------:R-:W3:Y:S01]  /*00b0*/  LDC.64 R8, c[0x0][0x390] ;  /* 0x0000e400ff087b82 */ /* 0x000ee20000000a00 */
[----:B0-----:R-:W-:-:S06]  /*00c0*/  IMAD.WIDE R2, R11, 0x8, R2 ;  /* 0x000000080b027825 */ /* 0x001fcc00078e0202 */
[----:B-1----:R-:W4:Y:S01]  /*00d0*/  LDG.E.64 R2, desc[UR4][R2.64] ;  /* 0x0000000402027981 */ /* 0x002f22000c1e1b00 */
[----:B--2---:R-:W-:-:S06]  /*00e0*/  IMAD.WIDE R4, R11, 0x8, R4 ;  /* 0x000000080b047825 */ /* 0x004fcc00078e0204 */
[----:B------:R-:W4:Y:S01]  /*00f0*/  LDG.E.64 R4, desc[UR4][R4.64] ;  /* 0x0000000404047981 */ /* 0x000f22000c1e1b00 */
[----:B---3--:R-:W-:Y:S01]  /*0100*/  IMAD.WIDE R8, R11, 0x8, R8 ;  /* 0x000000080b087825 */ /* 0x008fe200078e0208 */
[----:B----4-:R-:W-:-:S07]  /*0110*/  DMUL R6, R2, R4 ;  /* 0x0000000402067228 */ /* 0x010fce0000000000 */
[----:B------:R-:W-:Y:S01]  /*0120*/  STG.E.64 desc[UR4][R8.64], R6 ;  /* 0x0000000608007986 */ /* 0x000fe2000c101b04 */
[----:B------:R-:W-:Y:S05]  /*0130*/  EXIT ;  /* 0x000000000000794d */ /* 0x000fea0003800000 */
.L_x_0:
[----:B------:R-:W-:-:S00]  /*0140*/  BRA `(.L_x_0) ;  /* 0xfffffffc00fc7947 */ /* 0x000fc0000383ffff */
[----:B------:R-:W-:-:S00]  /*0150*/  NOP ;  /* 0x0000000000007918 */ /* 0x000fc00000000000 */
        /* <DEDUP_REMOVED lines=10> */
.L_x_4:


//--------------------- .text._Z7reduce0PdS_      --------------------------
	.section	.text._Z7reduce0PdS_,"ax",@progbits
	.align	128
        .global         _Z7reduce0PdS_
        .type           _Z7reduce0PdS_,@function
        .size           _Z7reduce0PdS_,(.L_x_5 - _Z7reduce0PdS_)
        .other          _Z7reduce0PdS_,@"STO_CUDA_ENTRY STV_DEFAULT"
_Z7reduce0PdS_:
.text._Z7reduce0PdS_:
[----:B------:R-:W-:Y:S01]  /*0000*/  LDC R1, c[0x0][0x37c] ;  /* 0x0000df00ff017b82 */ /* 0x000fe20000000800 */
[----:B------:R-:W0:Y:S07]  /*0010*/  S2R R7, SR_TID.X ;  /* 0x0000000000077919 */ /* 0x000e2e0000002100 */
[----:B------:R-:W1:Y:S01]  /*0020*/  LDC.64 R2, c[0x0][0x380] ;  /* 0x0000e000ff027b82 */ /* 0x000e620000000a00 */
[----:B------:R-:W0:Y:S01]  /*0030*/  LDCU UR8, c[0x0][0x360] ;  /* 0x00006c00ff0877ac */ /* 0x000e220008000800 */
[----:B------:R-:W0:Y:S01]  /*0040*/  S2R R6, SR_CTAID.X ;  /* 0x0000000000067919 */ /* 0x000e220000002500 */
[----:B------:R-:W2:Y:S01]  /*0050*/  LDCU.64 UR6, c[0x0][0x358] ;  /* 0x00006b00ff0677ac */ /* 0x000ea20008000a00 */
[----:B0-----:R-:W-:-:S04]  /*0060*/  IMAD R5, R6, UR8, R7 ;  /* 0x0000000806057c24 */ /* 0x001fc8000f8e0207 */
[----:B-1----:R-:W-:-:S06]  /*0070*/  IMAD.WIDE.U32 R2, R5, 0x8, R2 ;  /* 0x0000000805027825 */ /* 0x002fcc00078e0002 */
[----:B--2---:R-:W2:Y:S01]  /*0080*/  LDG.E.64 R2, desc[UR6][R2.64] ;  /* 0x0000000602027981 */ /* 0x004ea2000c1e1b00 */
[----:B------:R-:W0:Y:S01]  /*0090*/  S2UR UR5, SR_CgaCtaId ;  /* 0x00000000000579c3 */ /* 0x000e220000008800 */
[----:B------:R-:W-:Y:S01]  /*00a0*/  UMOV UR4, 0x400 ;  /* 0x0000040000047882 */ /* 0x000fe20000000000 */
[----:B------:R-:W-:Y:S01]  /*00b0*/  UISETP.GE.U32.AND UP0, UPT, UR8, 0x2, UPT ;  /* 0x000000020800788c */ /* 0x000fe2000bf06070 */
[----:B------:R-:W-:Y:S01]  /*00c0*/  ISETP.NE.AND P0, PT, R7, RZ, PT ;  /* 0x000000ff0700720c */ /* 0x000fe20003f05270 */
[----:B0-----:R-:W-:-:S06]  /*00d0*/  ULEA UR4, UR5, UR4, 0x18 ;  /* 0x0000000405047291 */ /* 0x001fcc000f8ec0ff */
[----:B------:R-:W-:Y:S01]  /*00e0*/  LEA R5, R7, UR4, 0x2 ;  /* 0x0000000407057c11 */ /* 0x000fe2000f8e10ff */
[----:B--2---:R-:W0:Y:S04]  /*00f0*/  F2I.F64.TRUNC R0, R2 ;  /* 0x0000000200007311 */ /* 0x004e28000030d100 */
[----:B0-----:R0:W-:Y:S01]  /*0100*/  STS [R5], R0 ;  /* 0x0000000005007388 */ /* 0x0011e20000000800 */
[----:B------:R-:W-:Y:S06]  /*0110*/  BAR.SYNC.DEFER_BLOCKING 0x0 ;  /* 0x0000000000007b1d */ /* 0x000fec0000010000 */
[----:B------:R-:W-:Y:S05]  /*0120*/  BRA.U !UP0, `(.L_x_1) ;  /* 0x0000000108347547 */ /* 0x000fea000b800000 */
[----:B0-----:R-:W-:-:S07]  /*0130*/  IMAD.MOV.U32 R0, RZ, RZ, 0x1 ;  /* 0x00000001ff007424 */ /* 0x001fce00078e00ff */
.L_x_2:
[----:B------:R-:W-:-:S05]  /*0140*/  IMAD.SHL.U32 R8, R0, 0x2, RZ ;  /* 0x0000000200087824 */ /* 0x000fca00078e00ff */
[----:B------:R-:W-:-:S04]  /*0150*/  IADD3 R2, PT, PT, R8, -0x1, RZ ;  /* 0xffffffff08027810 */ /* 0x000fc80007ffe0ff */
[----:B------:R-:W-:-:S13]  /*0160*/  LOP3.LUT P1, RZ, R2, R7, RZ, 0xc0, !PT ;  /* 0x0000000702ff7212 */ /* 0x000fda000782c0ff */
[----:B------:R-:W-:Y:S01]  /*0170*/  @!P1 IMAD R2, R0, 0x4, R5 ;  /* 0x0000000400029824 */ /* 0x000fe200078e0205 */
[----:B------:R-:W-:Y:S01]  /*0180*/  @!P1 LDS R3, [R5] ;  /* 0x0000000005039984 */ /* 0x000fe20000000800 */
[----:B------:R-:W-:-:S04]  /*0190*/  MOV R0, R8 ;  /* 0x0000000800007202 */ /* 0x000fc80000000f00 */
[----:B------:R-:W0:Y:S02]  /*01a0*/  @!P1 LDS R2, [R2] ;  /* 0x0000000002029984 */ /* 0x000e240000000800 */
[----:B0-----:R-:W-:-:S05]  /*01b0*/  @!P1 IADD3 R4, PT, PT, R2, R3, RZ ;  /* 0x0000000302049210 */ /* 0x001fca0007ffe0ff */
[----:B------:R1:W-:Y:S01]  /*01c0*/  @!P1 STS [R5], R4 ;  /* 0x0000000405009388 */ /* 0x0003e20000000800 */
[----:B------:R-:W-:Y:S01]  /*01d0*/  BAR.SYNC.DEFER_BLOCKING 0x0 ;  /* 0x0000000000007b1d */ /* 0x000fe20000010000 */
[----:B------:R-:W-:-:S13]  /*01e0*/  ISETP.GE.U32.AND P1, PT, R8, UR8, PT ;  /* 0x0000000808007c0c */ /* 0x000fda000bf26070 */
[----:B-1----:R-:W-:Y:S05]  /*01f0*/  @!P1 BRA `(.L_x_2) ;  /* 0xfffffffc00d09947 */ /* 0x002fea000383ffff */
.L_x_1:
[----:B------:R-:W-:Y:S05]  /*0200*/  @P0 EXIT ;  /* 0x000000000000094d */ /* 0x000fea0003800000 */
[----:B------:R-:W1:Y:S01]  /*0210*/  S2UR UR5, SR_CgaCtaId ;  /* 0x00000000000579c3 */ /* 0x000e620000008800 */
[----:B------:R-:W-:-:S07]  /*0220*/  UMOV UR4, 0x400 ;  /* 0x0000040000047882 */ /* 0x000fce0000000000 */
[----:B0-----:R-:W0:Y:S01]  /*0230*/  LDC.64 R4, c[0x0][0x388] ;  /* 0x0000e200ff047b82 */ /* 0x001e220000000a00 */
[----:B-1----:R-:W-:Y:S01]  /*0240*/  ULEA UR4, UR5, UR4, 0x18 ;  /* 0x0000000405047291 */ /* 0x002fe2000f8ec0ff */
[----:B0-----:R-:W-:-:S08]  /*0250*/  IMAD.WIDE.U32 R4, R6, 0x8, R4 ;  /* 0x0000000806047825 */ /* 0x001fd000078e0004 */
[----:B------:R-:W0:Y:S02]  /*0260*/  LDS R2, [UR4] ;  /* 0x00000004ff027984 */ /* 0x000e240008000800 */
[----:B0-----:R-:W0:Y:S02]  /*0270*/  I2F.F64 R2, R2 ;  /* 0x0000000200027312 */ /* 0x001e240000201c00 */
[----:B0-----:R-:W-:Y:S01]  /*0280*/  STG.E.64 desc[UR6][R4.64], R2 ;  /* 0x0000000204007986 */ /* 0x001fe2000c101b06 */
[----:B------:R-:W-:Y:S05]  /*0290*/  EXIT ;  /* 0x000000000000794d */ /* 0x000fea0003800000 */
.L_x_3:
        /* <DEDUP_REMOVED lines=14> */
.L_x_5:


//--------------------- .nv.shared._Z13vectorProductPdS_S_i --------------------------
	.section	.nv.shared._Z13vectorProductPdS_S_i,"aw",@nobits
	.sectionflags	@""
	.align	16
	.zero		1024


//--------------------- .nv.shared.reserved.0     --------------------------
	.section	.nv.shared.reserved.0,"aw",@nobits
	.weak		__nv_reservedSMEM_offset_0_alias
	.size		__nv_reservedSMEM_offset_0_alias, 0, 64
	.other		__nv_reservedSMEM_offset_0_alias,@"STO_CUDA_RESERVED_SHARED STV_DEFAULT"
__nv_reservedSMEM_offset_0_alias:
	.zero		0
	.zero		64


//--------------------- .nv.shared._Z7reduce0PdS_ --------------------------
	.section	.nv.shared._Z7reduce0PdS_,"aw",@nobits
	.sectionflags	@""
	.align	16
	.zero		1024


//--------------------- .nv.constant0._Z13vectorProductPdS_S_i --------------------------
	.section	.nv.constant0._Z13vectorProductPdS_S_i,"a",@progbits
	.sectionflags	@""
	.align	4
.nv.constant0._Z13vectorProductPdS_S_i:
	.zero		924


//--------------------- .nv.constant0._Z7reduce0PdS_ --------------------------
	.section	.nv.constant0._Z7reduce0PdS_,"a",@progbits
	.sectionflags	@""
	.align	4
.nv.constant0._Z7reduce0PdS_:
	.zero		912


//--------------------- SYMBOLS --------------------------

	.type		.nv.reservedSmem.offset0,@object
	.size		.nv.reservedSmem.offset0,0x4
	.type		.nv.reservedSmem.cap,@object
	.size		.nv.reservedSmem.cap,0x4
